//
// Generated by NVIDIA NVVM Compiler
//
// Compiler Build ID: CL-36424714
// Cuda compilation tools, release 13.0, V13.0.88
// Based on NVVM 20.0.0
//

.version 9.0
.target sm_100
.address_size 64

	// .globl	_Z15non_local_meansPfS_iii

.visible .entry _Z15non_local_meansPfS_iii(
	.param .u64 .ptr .align 1 _Z15non_local_meansPfS_iii_param_0,
	.param .u64 .ptr .align 1 _Z15non_local_meansPfS_iii_param_1,
	.param .u32 _Z15non_local_meansPfS_iii_param_2,
	.param .u32 _Z15non_local_meansPfS_iii_param_3,
	.param .u32 _Z15non_local_meansPfS_iii_param_4
)
{
	.reg .pred 	%p<46>;
	.reg .b32 	%r<66>;
	.reg .b32 	%f<139>;
	.reg .b64 	%rd<13>;

	ld.param.u64 	%rd6, [_Z15non_local_meansPfS_iii_param_0];
	ld.param.u64 	%rd5, [_Z15non_local_meansPfS_iii_param_1];
	ld.param.u32 	%r30, [_Z15non_local_meansPfS_iii_param_2];
	ld.param.u32 	%r31, [_Z15non_local_meansPfS_iii_param_3];
	ld.param.u32 	%r32, [_Z15non_local_meansPfS_iii_param_4];
	cvta.to.global.u64 	%rd1, %rd6;
	mov.u32 	%r33, %ctaid.x;
	mov.u32 	%r34, %ntid.x;
	mov.u32 	%r35, %tid.x;
	mad.lo.s32 	%r1, %r33, %r34, %r35;
	mov.u32 	%r36, %ctaid.y;
	mov.u32 	%r37, %ntid.y;
	mov.u32 	%r38, %tid.y;
	mad.lo.s32 	%r2, %r36, %r37, %r38;
	neg.s32 	%r3, %r32;
	setp.lt.s32 	%p2, %r32, 0;
	@%p2 bra 	$L__BB0_23;
	cvta.to.global.u64 	%rd7, %rd5;
	cvt.rn.f32.s32 	%f1, %r1;
	cvt.rn.f32.u32 	%f2, %r2;
	mad.lo.s32 	%r39, %r30, %r1, %r2;
	mul.wide.s32 	%rd8, %r39, 4;
	add.s64 	%rd2, %rd7, %rd8;
	shl.b32 	%r40, %r32, 1;
	and.b32  	%r4, %r32, 1;
	sub.s32 	%r5, 1, %r32;
	and.b32  	%r41, %r40, -4;
	neg.s32 	%r6, %r41;
	sub.s32 	%r7, %r2, %r32;
	mov.u32 	%r59, %r3;
$L__BB0_2:
	setp.lt.u32 	%p3, %r32, 2;
	add.s32 	%r42, %r59, %r1;
	setp.gt.s32 	%p4, %r42, -1;
	setp.lt.s32 	%p5, %r42, %r31;
	and.pred  	%p1, %p4, %p5;
	cvt.rn.f32.u32 	%f4, %r42;
	sub.f32 	%f5, %f1, %f4;
	mul.f32 	%f3, %f5, %f5;
	mul.lo.s32 	%r9, %r42, %r30;
	mov.u32 	%r65, %r3;
	@%p3 bra 	$L__BB0_14;
	add.s32 	%r60, %r7, %r9;
	mov.u32 	%r61, %r7;
	mov.u32 	%r62, %r6;
	mov.u32 	%r63, %r5;
$L__BB0_4:
	.pragma "nounroll";
	setp.gt.s32 	%p6, %r61, -1;
	setp.lt.s32 	%p7, %r61, %r30;
	and.pred  	%p8, %p6, %p7;
	and.pred  	%p9, %p1, %p8;
	mul.wide.s32 	%rd9, %r60, 4;
	add.s64 	%rd3, %rd1, %rd9;
	not.pred 	%p10, %p9;
	@%p10 bra 	$L__BB0_6;
	cvt.rn.f32.u32 	%f6, %r61;
	sub.f32 	%f7, %f2, %f6;
	fma.rn.f32 	%f8, %f7, %f7, %f3;
	sqrt.rn.f32 	%f9, %f8;
	ld.global.f32 	%f10, [%rd3];
	fma.rn.f32 	%f11, %f9, 0fBBBB989D, 0f3F000000;
	cvt.sat.f32.f32 	%f12, %f11;
	mov.f32 	%f13, 0f4B400001;
	mov.f32 	%f14, 0f437C0000;
	fma.rm.f32 	%f15, %f12, %f14, %f13;
	add.f32 	%f16, %f15, 0fCB40007F;
	neg.f32 	%f17, %f16;
	fma.rn.f32 	%f18, %f9, 0fBFB8AA3B, %f17;
	fma.rn.f32 	%f19, %f9, 0fB2A57060, %f18;
	mov.b32 	%r43, %f15;
	shl.b32 	%r44, %r43, 23;
	mov.b32 	%f20, %r44;
	ex2.approx.ftz.f32 	%f21, %f19;
	mul.f32 	%f22, %f21, %f20;
	ld.global.f32 	%f23, [%rd2];
	fma.rn.f32 	%f24, %f10, %f22, %f23;
	st.global.f32 	[%rd2], %f24;
$L__BB0_6:
	add.s32 	%r15, %r61, 1;
	setp.gt.s32 	%p11, %r15, -1;
	setp.lt.s32 	%p12, %r15, %r30;
	and.pred  	%p13, %p11, %p12;
	and.pred  	%p14, %p1, %p13;
	not.pred 	%p15, %p14;
	@%p15 bra 	$L__BB0_8;
	cvt.rn.f32.u32 	%f25, %r15;
	sub.f32 	%f26, %f2, %f25;
	fma.rn.f32 	%f27, %f26, %f26, %f3;
	sqrt.rn.f32 	%f28, %f27;
	ld.global.f32 	%f29, [%rd3+4];
	fma.rn.f32 	%f30, %f28, 0fBBBB989D, 0f3F000000;
	cvt.sat.f32.f32 	%f31, %f30;
	mov.f32 	%f32, 0f4B400001;
	mov.f32 	%f33, 0f437C0000;
	fma.rm.f32 	%f34, %f31, %f33, %f32;
	add.f32 	%f35, %f34, 0fCB40007F;
	neg.f32 	%f36, %f35;
	fma.rn.f32 	%f37, %f28, 0fBFB8AA3B, %f36;
	fma.rn.f32 	%f38, %f28, 0fB2A57060, %f37;
	mov.b32 	%r45, %f34;
	shl.b32 	%r46, %r45, 23;
	mov.b32 	%f39, %r46;
	ex2.approx.ftz.f32 	%f40, %f38;
	mul.f32 	%f41, %f40, %f39;
	ld.global.f32 	%f42, [%rd2];
	fma.rn.f32 	%f43, %f29, %f41, %f42;
	st.global.f32 	[%rd2], %f43;
$L__BB0_8:
	add.s32 	%r16, %r61, 2;
	setp.gt.s32 	%p16, %r16, -1;
	setp.lt.s32 	%p17, %r16, %r30;
	and.pred  	%p18, %p16, %p17;
	and.pred  	%p19, %p1, %p18;
	not.pred 	%p20, %p19;
	@%p20 bra 	$L__BB0_10;
	cvt.rn.f32.u32 	%f44, %r16;
	sub.f32 	%f45, %f2, %f44;
	fma.rn.f32 	%f46, %f45, %f45, %f3;
	sqrt.rn.f32 	%f47, %f46;
	ld.global.f32 	%f48, [%rd3+8];
	fma.rn.f32 	%f49, %f47, 0fBBBB989D, 0f3F000000;
	cvt.sat.f32.f32 	%f50, %f49;
	mov.f32 	%f51, 0f4B400001;
	mov.f32 	%f52, 0f437C0000;
	fma.rm.f32 	%f53, %f50, %f52, %f51;
	add.f32 	%f54, %f53, 0fCB40007F;
	neg.f32 	%f55, %f54;
	fma.rn.f32 	%f56, %f47, 0fBFB8AA3B, %f55;
	fma.rn.f32 	%f57, %f47, 0fB2A57060, %f56;
	mov.b32 	%r47, %f53;
	shl.b32 	%r48, %r47, 23;
	mov.b32 	%f58, %r48;
	ex2.approx.ftz.f32 	%f59, %f57;
	mul.f32 	%f60, %f59, %f58;
	ld.global.f32 	%f61, [%rd2];
	fma.rn.f32 	%f62, %f48, %f60, %f61;
	st.global.f32 	[%rd2], %f62;
$L__BB0_10:
	add.s32 	%r17, %r61, 3;
	setp.gt.s32 	%p21, %r17, -1;
	setp.lt.s32 	%p22, %r17, %r30;
	and.pred  	%p23, %p21, %p22;
	and.pred  	%p24, %p1, %p23;
	not.pred 	%p25, %p24;
	@%p25 bra 	$L__BB0_12;
	cvt.rn.f32.u32 	%f63, %r17;
	sub.f32 	%f64, %f2, %f63;
	fma.rn.f32 	%f65, %f64, %f64, %f3;
	sqrt.rn.f32 	%f66, %f65;
	ld.global.f32 	%f67, [%rd3+12];
	fma.rn.f32 	%f68, %f66, 0fBBBB989D, 0f3F000000;
	cvt.sat.f32.f32 	%f69, %f68;
	mov.f32 	%f70, 0f4B400001;
	mov.f32 	%f71, 0f437C0000;
	fma.rm.f32 	%f72, %f69, %f71, %f70;
	add.f32 	%f73, %f72, 0fCB40007F;
	neg.f32 	%f74, %f73;
	fma.rn.f32 	%f75, %f66, 0fBFB8AA3B, %f74;
	fma.rn.f32 	%f76, %f66, 0fB2A57060, %f75;
	mov.b32 	%r49, %f72;
	shl.b32 	%r50, %r49, 23;
	mov.b32 	%f77, %r50;
	ex2.approx.ftz.f32 	%f78, %f76;
	mul.f32 	%f79, %f78, %f77;
	ld.global.f32 	%f80, [%rd2];
	fma.rn.f32 	%f81, %f67, %f79, %f80;
	st.global.f32 	[%rd2], %f81;
$L__BB0_12:
	add.s32 	%r63, %r63, 4;
	add.s32 	%r62, %r62, 4;
	add.s32 	%r61, %r61, 4;
	add.s32 	%r60, %r60, 4;
	setp.ne.s32 	%p26, %r62, 0;
	@%p26 bra 	$L__BB0_4;
	add.s32 	%r65, %r63, -1;
$L__BB0_14:
	setp.eq.s32 	%p27, %r4, 0;
	@%p27 bra 	$L__BB0_20;
	add.s32 	%r24, %r65, %r2;
	setp.gt.s32 	%p28, %r24, -1;
	setp.lt.s32 	%p29, %r24, %r30;
	and.pred  	%p30, %p28, %p29;
	and.pred  	%p32, %p1, %p30;
	add.s32 	%r51, %r24, %r9;
	mul.wide.s32 	%rd10, %r51, 4;
	add.s64 	%rd4, %rd1, %rd10;
	not.pred 	%p33, %p32;
	@%p33 bra 	$L__BB0_17;
	cvt.rn.f32.u32 	%f82, %r24;
	sub.f32 	%f83, %f2, %f82;
	fma.rn.f32 	%f84, %f83, %f83, %f3;
	sqrt.rn.f32 	%f85, %f84;
	ld.global.f32 	%f86, [%rd4];
	fma.rn.f32 	%f87, %f85, 0fBBBB989D, 0f3F000000;
	cvt.sat.f32.f32 	%f88, %f87;
	mov.f32 	%f89, 0f4B400001;
	mov.f32 	%f90, 0f437C0000;
	fma.rm.f32 	%f91, %f88, %f90, %f89;
	add.f32 	%f92, %f91, 0fCB40007F;
	neg.f32 	%f93, %f92;
	fma.rn.f32 	%f94, %f85, 0fBFB8AA3B, %f93;
	fma.rn.f32 	%f95, %f85, 0fB2A57060, %f94;
	mov.b32 	%r52, %f91;
	shl.b32 	%r53, %r52, 23;
	mov.b32 	%f96, %r53;
	ex2.approx.ftz.f32 	%f97, %f95;
	mul.f32 	%f98, %f97, %f96;
	ld.global.f32 	%f99, [%rd2];
	fma.rn.f32 	%f100, %f86, %f98, %f99;
	st.global.f32 	[%rd2], %f100;
$L__BB0_17:
	add.s32 	%r25, %r24, 1;
	setp.gt.s32 	%p34, %r25, -1;
	setp.lt.s32 	%p35, %r25, %r30;
	and.pred  	%p36, %p34, %p35;
	and.pred  	%p37, %p1, %p36;
	not.pred 	%p38, %p37;
	@%p38 bra 	$L__BB0_19;
	cvt.rn.f32.u32 	%f101, %r25;
	sub.f32 	%f102, %f2, %f101;
	fma.rn.f32 	%f103, %f102, %f102, %f3;
	sqrt.rn.f32 	%f104, %f103;
	ld.global.f32 	%f105, [%rd4+4];
	fma.rn.f32 	%f106, %f104, 0fBBBB989D, 0f3F000000;
	cvt.sat.f32.f32 	%f107, %f106;
	mov.f32 	%f108, 0f4B400001;
	mov.f32 	%f109, 0f437C0000;
	fma.rm.f32 	%f110, %f107, %f109, %f108;
	add.f32 	%f111, %f110, 0fCB40007F;
	neg.f32 	%f112, %f111;
	fma.rn.f32 	%f113, %f104, 0fBFB8AA3B, %f112;
	fma.rn.f32 	%f114, %f104, 0fB2A57060, %f113;
	mov.b32 	%r54, %f110;
	shl.b32 	%r55, %r54, 23;
	mov.b32 	%f115, %r55;
	ex2.approx.ftz.f32 	%f116, %f114;
	mul.f32 	%f117, %f116, %f115;
	ld.global.f32 	%f118, [%rd2];
	fma.rn.f32 	%f119, %f105, %f117, %f118;
	st.global.f32 	[%rd2], %f119;
$L__BB0_19:
	add.s32 	%r65, %r65, 2;
$L__BB0_20:
	add.s32 	%r28, %r65, %r2;
	setp.gt.s32 	%p39, %r28, -1;
	setp.lt.s32 	%p40, %r28, %r30;
	and.pred  	%p41, %p39, %p40;
	and.pred  	%p43, %p1, %p41;
	not.pred 	%p44, %p43;
	@%p44 bra 	$L__BB0_22;
	cvt.rn.f32.u32 	%f120, %r28;
	sub.f32 	%f121, %f2, %f120;
	fma.rn.f32 	%f122, %f121, %f121, %f3;
	sqrt.rn.f32 	%f123, %f122;
	add.s32 	%r56, %r28, %r9;
	mul.wide.s32 	%rd11, %r56, 4;
	add.s64 	%rd12, %rd1, %rd11;
	ld.global.f32 	%f124, [%rd12];
	fma.rn.f32 	%f125, %f123, 0fBBBB989D, 0f3F000000;
	cvt.sat.f32.f32 	%f126, %f125;
	mov.f32 	%f127, 0f4B400001;
	mov.f32 	%f128, 0f437C0000;
	fma.rm.f32 	%f129, %f126, %f128, %f127;
	add.f32 	%f130, %f129, 0fCB40007F;
	neg.f32 	%f131, %f130;
	fma.rn.f32 	%f132, %f123, 0fBFB8AA3B, %f131;
	fma.rn.f32 	%f133, %f123, 0fB2A57060, %f132;
	mov.b32 	%r57, %f129;
	shl.b32 	%r58, %r57, 23;
	mov.b32 	%f134, %r58;
	ex2.approx.ftz.f32 	%f135, %f133;
	mul.f32 	%f136, %f135, %f134;
	ld.global.f32 	%f137, [%rd2];
	fma.rn.f32 	%f138, %f124, %f136, %f137;
	st.global.f32 	[%rd2], %f138;
$L__BB0_22:
	add.s32 	%r29, %r59, 1;
	setp.ne.s32 	%p45, %r59, %r32;
	mov.u32 	%r59, %r29;
	@%p45 bra 	$L__BB0_2;
$L__BB0_23:
	ret;

}


// ===== COMPILED SASS (sm_100) =====

	.target	sm_100

	.elftype	@"ET_EXEC"


//--------------------- .note.nv.tkinfo           --------------------------
	.section	.note.nv.tkinfo,"",@"SHT_NOTE"
	.sectionflags	@"SHF_NOTE_NV_TKINFO"
	.tkinfo
        /*0018*/ 	.word	0x00000002
        /*0030*/ 	.string	""
        /*0030*/ 	.string	"ptxas"
        /*0030*/ 	.string	"Cuda compilation tools, release 13.0, V13.0.88"
        /*0030*/ 	.string	"Build cuda_13.0.r13.0/compiler.36424714_0"
        /*0030*/ 	.string	"-arch sm_100 -m 64 "



//--------------------- .note.nv.cuinfo           --------------------------
	.section	.note.nv.cuinfo,"",@"SHT_NOTE"
	.sectionflags	@"SHF_NOTE_NV_CUINFO"
        /*0018*/ 	.short	0x0002
        /*001a*/ 	.short	0x0064
        /*001c*/ 	.short	0x0082
	.zero		2


//--------------------- .nv.info                  --------------------------
	.section	.nv.info,"",@"SHT_CUDA_INFO"
	.align	4


	//----- nvinfo : EIATTR_REGCOUNT
	.align		4
        /*0000*/ 	.byte	0x04, 0x2f
        /*0002*/ 	.short	(.L_1 - .L_0)
	.align		4
.L_0:
        /*0004*/ 	.word	index@(_Z15non_local_meansPfS_iii)
        /*0008*/ 	.word	0x0000001a


	//----- nvinfo : EIATTR_FRAME_SIZE
	.align		4
.L_1:
        /*000c*/ 	.byte	0x04, 0x11
        /*000e*/ 	.short	(.L_3 - .L_2)
	.align		4
.L_2:
        /*0010*/ 	.word	index@($__internal_0_$__cuda_sm20_sqrt_rn_f32_slowpath)
        /*0014*/ 	.word	0x00000000


	//----- nvinfo : EIATTR_FRAME_SIZE
	.align		4
.L_3:
        /*0018*/ 	.byte	0x04, 0x11
        /*001a*/ 	.short	(.L_5 - .L_4)
	.align		4
.L_4:
        /*001c*/ 	.word	index@(_Z15non_local_meansPfS_iii)
        /*0020*/ 	.word	0x00000000


	//----- nvinfo : EIATTR_MIN_STACK_SIZE
	.align		4
.L_5:
        /*0024*/ 	.byte	0x04, 0x12
        /*0026*/ 	.short	(.L_7 - .L_6)
	.align		4
.L_6:
        /*0028*/ 	.word	index@(_Z15non_local_meansPfS_iii)
        /*002c*/ 	.word	0x00000000
.L_7:


//--------------------- .nv.compat                --------------------------
	.section	.nv.compat,"",@"SHT_CUDA_COMPAT_INFO"
	.align	4
        /*0000*/ 	.byte	0x02, 0x09, 0x00, 0x00, 0x02, 0x02, 0x01, 0x00, 0x02, 0x05, 0x05, 0x00, 0x03, 0x07, 0x01, 0x01
        /*0010*/ 	.byte	0x02, 0x03, 0x00, 0x00, 0x02, 0x06, 0x01, 0x00, 0x04, 0x0b, 0x08, 0x00, 0x01, 0x00, 0x00, 0x00
        /*0020*/ 	.byte	0x00, 0x00, 0x00, 0x00


//--------------------- .nv.info._Z15non_local_meansPfS_iii --------------------------
	.section	.nv.info._Z15non_local_meansPfS_iii,"",@"SHT_CUDA_INFO"
	.sectionflags	@""
	.align	4


	//----- nvinfo : EIATTR_CUDA_API_VERSION
	.align		4
        /*0000*/ 	.byte	0x04, 0x37
        /*0002*/ 	.short	(.L_9 - .L_8)
.L_8:
        /*0004*/ 	.word	0x00000082


	//----- nvinfo : EIATTR_KPARAM_INFO
	.align		4
.L_9:
        /*0008*/ 	.byte	0x04, 0x17
        /*000a*/ 	.short	(.L_11 - .L_10)
.L_10:
        /*000c*/ 	.word	0x00000000
        /*0010*/ 	.short	0x0004
        /*0012*/ 	.short	0x0018
        /*0014*/ 	.byte	0x00, 0xf0, 0x11, 0x00


	//----- nvinfo : EIATTR_KPARAM_INFO
	.align		4
.L_11:
        /*0018*/ 	.byte	0x04, 0x17
        /*001a*/ 	.short	(.L_13 - .L_12)
.L_12:
        /*001c*/ 	.word	0x00000000
        /*0020*/ 	.short	0x0003
        /*0022*/ 	.short	0x0014
        /*0024*/ 	.byte	0x00, 0xf0, 0x11, 0x00


	//----- nvinfo : EIATTR_KPARAM_INFO
	.align		4
.L_13:
        /*0028*/ 	.byte	0x04, 0x17
        /*002a*/ 	.short	(.L_15 - .L_14)
.L_14:
        /*002c*/ 	.word	0x00000000
        /*0030*/ 	.short	0x0002
        /*0032*/ 	.short	0x0010
        /*0034*/ 	.byte	0x00, 0xf0, 0x11, 0x00


	//----- nvinfo : EIATTR_KPARAM_INFO
	.align		4
.L_15:
        /*0038*/ 	.byte	0x04, 0x17
        /*003a*/ 	.short	(.L_17 - .L_16)
.L_16:
        /*003c*/ 	.word	0x00000000
        /*0040*/ 	.short	0x0001
        /*0042*/ 	.short	0x0008
        /*0044*/ 	.byte	0x00, 0xf5, 0x21, 0x00


	//----- nvinfo : EIATTR_KPARAM_INFO
	.align		4
.L_17:
        /*0048*/ 	.byte	0x04, 0x17
        /*004a*/ 	.short	(.L_19 - .L_18)
.L_18:
        /*004c*/ 	.word	0x00000000
        /*0050*/ 	.short	0x0000
        /*0052*/ 	.short	0x0000
        /*0054*/ 	.byte	0x00, 0xf5, 0x21, 0x00


	//----- nvinfo : EIATTR_SPARSE_MMA_MASK
	.align		4
.L_19:
        /*0058*/ 	.byte	0x03, 0x50
        /*005a*/ 	.short	0x0000


	//----- nvinfo : EIATTR_MAXREG_COUNT
	.align		4
        /*005c*/ 	.byte	0x03, 0x1b
        /*005e*/ 	.short	0x00ff


	//----- nvinfo : EIATTR_MERCURY_ISA_VERSION
	.align		4
        /*0060*/ 	.byte	0x03, 0x5f
        /*0062*/ 	.short	0x0101


	//----- nvinfo : EIATTR_VRC_CTA_INIT_COUNT
	.align		4
        /*0064*/ 	.byte	0x02, 0x4a
	.zero		1
	.zero		1


	//----- nvinfo : EIATTR_EXIT_INSTR_OFFSETS
	.align		4
        /*0068*/ 	.byte	0x04, 0x1c
        /*006a*/ 	.short	(.L_21 - .L_20)


	//   ....[0]....
.L_20:
        /*006c*/ 	.word	0x00000090


	//   ....[1]....
        /*0070*/ 	.word	0x000014e0


	//----- nvinfo : EIATTR_CRS_STACK_SIZE
	.align		4
.L_21:
        /*0074*/ 	.byte	0x04, 0x1e
        /*0076*/ 	.short	(.L_23 - .L_22)
.L_22:
        /*0078*/ 	.word	0x00000000


	//----- nvinfo : EIATTR_CBANK_PARAM_SIZE
	.align		4
.L_23:
        /*007c*/ 	.byte	0x03, 0x19
        /*007e*/ 	.short	0x001c


	//----- nvinfo : EIATTR_PARAM_CBANK
	.align		4
        /*0080*/ 	.byte	0x04, 0x0a
        /*0082*/ 	.short	(.L_25 - .L_24)
	.align		4
.L_24:
        /*0084*/ 	.word	index@(.nv.constant0._Z15non_local_meansPfS_iii)
        /*0088*/ 	.short	0x0380
        /*008a*/ 	.short	0x001c


	//----- nvinfo : EIATTR_SW_WAR
	.align		4
.L_25:
        /*008c*/ 	.byte	0x04, 0x36
        /*008e*/ 	.short	(.L_27 - .L_26)
.L_26:
        /*0090*/ 	.word	0x00000008
.L_27:


//--------------------- .nv.callgraph             --------------------------
	.section	.nv.callgraph,"",@"SHT_CUDA_CALLGRAPH"
	.align	4
	.sectionentsize	8
	.align		4
        /*0000*/ 	.word	0x00000000
	.align		4
        /*0004*/ 	.word	0xffffffff
	.align		4
        /*0008*/ 	.word	0x00000000
	.align		4
        /*000c*/ 	.word	0xfffffffe
	.align		4
        /*0010*/ 	.word	0x00000000
	.align		4
        /*0014*/ 	.word	0xfffffffd
	.align		4
        /*0018*/ 	.word	0x00000000
	.align		4
        /*001c*/ 	.word	0xfffffffc


//--------------------- .text._Z15non_local_meansPfS_iii --------------------------
	.section	.text._Z15non_local_meansPfS_iii,"ax",@progbits
	.align	128
        .global         _Z15non_local_meansPfS_iii
        .type           _Z15non_local_meansPfS_iii,@function
        .size           _Z15non_local_meansPfS_iii,(.L_x_41 - _Z15non_local_meansPfS_iii)
        .other          _Z15non_local_meansPfS_iii,@"STO_CUDA_ENTRY STV_DEFAULT"
_Z15non_local_meansPfS_iii:
.text._Z15non_local_meansPfS_iii:
[----:B------:R-:W-:Y:S01]  /*0000*/  LDC R1, c[0x0][0x37c] ;  /* 0x0000df00ff017b82 */ /* 0x000fe20000000800 */
[----:B------:R-:W0:Y:S07]  /*0010*/  LDCU UR7, c[0x0][0x398] ;  /* 0x00007300ff0777ac */ /* 0x000e2e0008000800 */
[----:B------:R-:W1:Y:S01]  /*0020*/  LDC R10, c[0x0][0x360] ;  /* 0x0000d800ff0a7b82 */ /* 0x000e620000000800 */
[----:B------:R-:W2:Y:S01]  /*0030*/  S2R R5, SR_TID.X ;  /* 0x0000000000057919 */ /* 0x000ea20000002100 */
[----:B------:R-:W3:Y:S06]  /*0040*/  S2R R0, SR_TID.Y ;  /* 0x0000000000007919 */ /* 0x000eec0000002200 */
[----:B------:R-:W4:Y:S08]  /*0050*/  LDC R11, c[0x0][0x364] ;  /* 0x0000d900ff0b7b82 */ /* 0x000f300000000800 */
[----:B------:R-:W1:Y:S01]  /*0060*/  S2UR UR5, SR_CTAID.X ;  /* 0x00000000000579c3 */ /* 0x000e620000002500 */
[----:B0-----:R-:W-:-:S07]  /*0070*/  ISETP.LE.AND P0, PT, RZ, UR7, PT ;  /* 0x00000007ff007c0c */ /* 0x001fce000bf03270 */
[----:B------:R-:W0:Y:S06]  /*0080*/  S2UR UR6, SR_CTAID.Y ;  /* 0x00000000000679c3 */ /* 0x000e2c0000002600 */
[----:B01----:R-:W-:Y:S05]  /*0090*/  @!P0 EXIT ;  /* 0x000000000000894d */ /* 0x003fea0003800000 */
[----:B------:R-:W0:Y:S01]  /*00a0*/  LDC.64 R2, c[0x0][0x388] ;  /* 0x0000e200ff027b82 */ /* 0x000e220000000a00 */
[----:B------:R-:W1:Y:S01]  /*00b0*/  LDCU UR9, c[0x0][0x390] ;  /* 0x00007200ff0977ac */ /* 0x000e620008000800 */
[----:B--2---:R-:W-:Y:S02]  /*00c0*/  IMAD R10, R10, UR5, R5 ;  /* 0x000000050a0a7c24 */ /* 0x004fe4000f8e0205 */
[----:B---34-:R-:W-:Y:S01]  /*00d0*/  IMAD R11, R11, UR6, R0 ;  /* 0x000000060b0b7c24 */ /* 0x018fe2000f8e0200 */
[----:B------:R-:W-:Y:S02]  /*00e0*/  USHF.L.U32 UR4, UR7, 0x1, URZ ;  /* 0x0000000107047899 */ /* 0x000fe400080006ff */
[----:B------:R-:W-:Y:S01]  /*00f0*/  UIADD3 UR8, UPT, UPT, -UR7, URZ, URZ ;  /* 0x000000ff07087290 */ /* 0x000fe2000fffe1ff */
[----:B------:R-:W-:Y:S01]  /*0100*/  I2FP.F32.S32 R12, R10 ;  /* 0x0000000a000c7245 */ /* 0x000fe20000201400 */
[----:B------:R-:W-:Y:S01]  /*0110*/  ULOP3.LUT UR5, UR4, 0xfffffffc, URZ, 0xc0, !UPT ;  /* 0xfffffffc04057892 */ /* 0x000fe2000f8ec0ff */
[----:B------:R-:W-:Y:S01]  /*0120*/  I2FP.F32.U32 R13, R11 ;  /* 0x0000000b000d7245 */ /* 0x000fe20000201000 */
[----:B------:R-:W2:Y:S01]  /*0130*/  LDCU.64 UR10, c[0x0][0x358] ;  /* 0x00006b00ff0a77ac */ /* 0x000ea20008000a00 */
[----:B------:R-:W-:Y:S01]  /*0140*/  IADD3 R14, PT, PT, R11, -UR7, RZ ;  /* 0x800000070b0e7c10 */ /* 0x000fe2000fffe0ff */
[----:B------:R-:W-:Y:S01]  /*0150*/  UIADD3 UR4, UPT, UPT, -UR7, 0x1, URZ ;  /* 0x0000000107047890 */ /* 0x000fe2000fffe1ff */
[----:B-1----:R-:W-:Y:S01]  /*0160*/  IMAD R5, R10, UR9, R11 ;  /* 0x000000090a057c24 */ /* 0x002fe2000f8e020b */
[----:B------:R-:W-:-:S03]  /*0170*/  UIADD3 UR9, UPT, UPT, -UR5, URZ, URZ ;  /* 0x000000ff05097290 */ /* 0x000fc6000fffe1ff */
[----:B------:R-:W-:Y:S01]  /*0180*/  UMOV UR5, UR8 ;  /* 0x0000000800057c82 */ /* 0x000fe20008000000 */
[----:B0-2---:R-:W-:-:S08]  /*0190*/  IMAD.WIDE R2, R5, 0x4, R2 ;  /* 0x0000000405027825 */ /* 0x005fd000078e0202 */
.L_x_38:
[----:B0-----:R-:W0:Y:S01]  /*01a0*/  LDCU UR7, c[0x0][0x398] ;  /* 0x00007300ff0777ac */ /* 0x001e220008000800 */
[----:B------:R-:W-:Y:S01]  /*01b0*/  IADD3 R15, PT, PT, R10, UR5, RZ ;  /* 0x000000050a0f7c10 */ /* 0x000fe2000fffe0ff */
[----:B-1----:R-:W1:Y:S03]  /*01c0*/  LDCU UR6, c[0x0][0x394] ;  /* 0x00007280ff0677ac */ /* 0x002e660008000800 */
[----:B--2---:R-:W-:-:S05]  /*01d0*/  I2FP.F32.U32 R5, R15 ;  /* 0x0000000f00057245 */ /* 0x004fca0000201000 */
[----:B------:R-:W-:-:S04]  /*01e0*/  FADD R5, R12, -R5 ;  /* 0x800000050c057221 */ /* 0x000fc80000000000 */
[----:B------:R-:W-:Y:S01]  /*01f0*/  FMUL R16, R5, R5 ;  /* 0x0000000505107220 */ /* 0x000fe20000400000 */
[----:B0-----:R-:W-:Y:S02]  /*0200*/  UISETP.GE.U32.AND UP1, UPT, UR7, 0x2, UPT ;  /* 0x000000020700788c */ /* 0x001fe4000bf26070 */
[----:B------:R-:W-:Y:S01]  /*0210*/  UISETP.NE.AND UP0, UPT, UR5, UR7, UPT ;  /* 0x000000070500728c */ /* 0x000fe2000bf05270 */
[C---:B-1----:R-:W-:Y:S01]  /*0220*/  ISETP.GE.AND P0, PT, R15.reuse, UR6, PT ;  /* 0x000000060f007c0c */ /* 0x042fe2000bf06270 */
[----:B------:R-:W-:Y:S01]  /*0230*/  UIADD3 UR5, UPT, UPT, UR5, 0x1, URZ ;  /* 0x0000000105057890 */ /* 0x000fe2000fffe0ff */
[----:B------:R-:W-:Y:S02]  /*0240*/  UMOV UR6, UR8 ;  /* 0x0000000800067c82 */ /* 0x000fe40008000000 */
[----:B------:R-:W-:Y:S02]  /*0250*/  ISETP.GT.AND P0, PT, R15, -0x1, !P0 ;  /* 0xffffffff0f00780c */ /* 0x000fe40004704270 */
[----:B---34-:R-:W-:Y:S11]  /*0260*/  BRA.U !UP1, `(.L_x_0) ;  /* 0x0000000909987547 */ /* 0x018ff6000b800000 */
[----:B------:R-:W0:Y:S01]  /*0270*/  LDC.64 R6, c[0x0][0x380] ;  /* 0x0000e000ff067b82 */ /* 0x000e220000000a00 */
[----:B------:R-:W1:Y:S01]  /*0280*/  LDCU UR6, c[0x0][0x390] ;  /* 0x00007200ff0677ac */ /* 0x000e620008000800 */
[----:B------:R-:W-:Y:S01]  /*0290*/  MOV R17, R14 ;  /* 0x0000000e00117202 */ /* 0x000fe20000000f00 */
[----:B------:R-:W2:Y:S01]  /*02a0*/  LDCU UR12, c[0x0][0x390] ;  /* 0x00007200ff0c77ac */ /* 0x000ea20008000800 */
[----:B------:R-:W-:Y:S01]  /*02b0*/  UMOV UR7, UR4 ;  /* 0x0000000400077c82 */ /* 0x000fe20008000000 */
[----:B-1----:R-:W-:Y:S01]  /*02c0*/  IMAD R19, R15, UR6, R14 ;  /* 0x000000060f137c24 */ /* 0x002fe2000f8e020e */
[----:B------:R-:W-:-:S06]  /*02d0*/  UMOV UR6, UR9 ;  /* 0x0000000900067c82 */ /* 0x000fcc0008000000 */
.L_x_21:
[----:B--2---:R-:W-:Y:S01]  /*02e0*/  ISETP.GE.AND P1, PT, R17, UR12, PT ;  /* 0x0000000c11007c0c */ /* 0x004fe2000bf26270 */
[----:B------:R-:W-:Y:S01]  /*02f0*/  UIADD3 UR6, UPT, UPT, UR6, 0x4, URZ ;  /* 0x0000000406067890 */ /* 0x000fe2000fffe0ff */
[----:B------:R-:W-:Y:S01]  /*0300*/  BSSY.RECONVERGENT B0, `(.L_x_1) ;  /* 0x0000025000007945 */ /* 0x000fe20003800200 */
[----:B0--3--:R-:W-:Y:S01]  /*0310*/  IMAD.WIDE R8, R19, 0x4, R6 ;  /* 0x0000000413087825 */ /* 0x009fe200078e0206 */
[----:B------:R-:W-:Y:S01]  /*0320*/  ISETP.GT.AND P1, PT, R17, -0x1, !P1 ;  /* 0xffffffff1100780c */ /* 0x000fe20004f24270 */
[----:B------:R-:W-:-:S03]  /*0330*/  UISETP.NE.AND UP1, UPT, UR6, URZ, UPT ;  /* 0x000000ff0600728c */ /* 0x000fc6000bf25270 */
[----:B------:R-:W-:-:S13]  /*0340*/  PLOP3.LUT P1, PT, P0, P1, PT, 0x80, 0x8 ;  /* 0x000000000008781c */ /* 0x000fda0000723070 */
[----:B-1----:R-:W-:Y:S05]  /*0350*/  @!P1 BRA `(.L_x_2) ;  /* 0x00000000007c9947 */ /* 0x002fea0003800000 */
[----:B------:R-:W-:Y:S01]  /*0360*/  I2FP.F32.U32 R0, R17 ;  /* 0x0000001100007245 */ /* 0x000fe20000201000 */
[----:B------:R-:W-:Y:S04]  /*0370*/  BSSY.RECONVERGENT B1, `(.L_x_3) ;  /* 0x000000f000017945 */ /* 0x000fe80003800200 */
[----:B------:R-:W-:-:S04]  /*0380*/  FADD R5, R13, -R0 ;  /* 0x800000000d057221 */ /* 0x000fc80000000000 */
[----:B------:R-:W-:-:S04]  /*0390*/  FFMA R5, R5, R5, R16 ;  /* 0x0000000505057223 */ /* 0x000fc80000000010 */
[----:B------:R0:W1:Y:S01]  /*03a0*/  MUFU.RSQ R4, R5 ;  /* 0x0000000500047308 */ /* 0x0000620000001400 */
[----:B------:R-:W-:-:S04]  /*03b0*/  IADD3 R0, PT, PT, R5, -0xd000000, RZ ;  /* 0xf300000005007810 */ /* 0x000fc80007ffe0ff */
[----:B------:R-:W-:-:S13]  /*03c0*/  ISETP.GT.U32.AND P1, PT, R0, 0x727fffff, PT ;  /* 0x727fffff0000780c */ /* 0x000fda0003f24070 */
[----:B01----:R-:W-:Y:S05]  /*03d0*/  @!P1 BRA `(.L_x_4) ;  /* 0x0000000000109947 */ /* 0x003fea0003800000 */
[----:B------:R-:W-:Y:S02]  /*03e0*/  MOV R0, R5 ;  /* 0x0000000500007202 */ /* 0x000fe40000000f00 */
[----:B------:R-:W-:-:S07]  /*03f0*/  MOV R4, 0x410 ;  /* 0x0000041000047802 */ /* 0x000fce0000000f00 */
[----:B------:R-:W-:Y:S05]  /*0400*/  CALL.REL.NOINC `($__internal_0_$__cuda_sm20_sqrt_rn_f32_slowpath) ;  /* 0x0000001000387944 */ /* 0x000fea0003c00000 */
[----:B------:R-:W-:Y:S05]  /*0410*/  BRA `(.L_x_5) ;  /* 0x0000000000107947 */ /* 0x000fea0003800000 */
.L_x_4:
[----:B------:R-:W-:Y:S01]  /*0420*/  FMUL.FTZ R0, R5, R4 ;  /* 0x0000000405007220 */ /* 0x000fe20000410000 */
[----:B------:R-:W-:-:S03]  /*0430*/  FMUL.FTZ R4, R4, 0.5 ;  /* 0x3f00000004047820 */ /* 0x000fc60000410000 */
[----:B------:R-:W-:-:S04]  /*0440*/  FFMA R5, -R0, R0, R5 ;  /* 0x0000000000057223 */ /* 0x000fc80000000105 */
[----:B------:R-:W-:-:S07]  /*0450*/  FFMA R0, R5, R4, R0 ;  /* 0x0000000405007223 */ /* 0x000fce0000000000 */
.L_x_5:
[----:B------:R-:W-:Y:S05]  /*0460*/  BSYNC.RECONVERGENT B1 ;  /* 0x0000000000017941 */ /* 0x000fea0003800200 */
.L_x_3:
[----:B------:R-:W2:Y:S04]  /*0470*/  LDG.E R4, desc[UR10][R8.64] ;  /* 0x0000000a08047981 */ /* 0x000ea8000c1e1900 */
[----:B------:R-:W2:Y:S01]  /*0480*/  LDG.E R23, desc[UR10][R2.64] ;  /* 0x0000000a02177981 */ /* 0x000ea2000c1e1900 */
[----:B------:R-:W-:Y:S01]  /*0490*/  HFMA2 R5, -RZ, RZ, 0.96630859375, -0.0022525787353515625 ;  /* 0x3bbb989dff057431 */ /* 0x000fe200000001ff */
[----:B------:R-:W-:-:S04]  /*04a0*/  MOV R18, 0x437c0000 ;  /* 0x437c000000127802 */ /* 0x000fc80000000f00 */
[----:B------:R-:W-:-:S04]  /*04b0*/  FFMA.SAT R5, R0, -R5, 0.5 ;  /* 0x3f00000000057423 */ /* 0x000fc80000002805 */
[----:B------:R-:W-:-:S04]  /*04c0*/  FFMA.RM R5, R5, R18, 12582913 ;  /* 0x4b40000105057423 */ /* 0x000fc80000004012 */
[C---:B------:R-:W-:Y:S01]  /*04d0*/  FADD R21, R5.reuse, -12583039 ;  /* 0xcb40007f05157421 */ /* 0x040fe20000000000 */
[----:B------:R-:W-:-:S03]  /*04e0*/  SHF.L.U32 R5, R5, 0x17, RZ ;  /* 0x0000001705057819 */ /* 0x000fc600000006ff */
[----:B------:R-:W-:-:S04]  /*04f0*/  FFMA R21, R0, -1.4426950216293334961, -R21 ;  /* 0xbfb8aa3b00157823 */ /* 0x000fc80000000815 */
[----:B------:R-:W-:-:S04]  /*0500*/  FFMA R21, R0, -1.925963033500011079e-08, R21 ;  /* 0xb2a5706000157823 */ /* 0x000fc80000000015 */
[----:B------:R-:W0:Y:S02]  /*0510*/  MUFU.EX2 R0, R21 ;  /* 0x0000001500007308 */ /* 0x000e240000000800 */
[----:B0-----:R-:W-:-:S04]  /*0520*/  FMUL R5, R5, R0 ;  /* 0x0000000005057220 */ /* 0x001fc80000400000 */
[----:B--2---:R-:W-:-:S05]  /*0530*/  FFMA R5, R4, R5, R23 ;  /* 0x0000000504057223 */ /* 0x004fca0000000017 */
[----:B------:R0:W-:Y:S02]  /*0540*/  STG.E desc[UR10][R2.64], R5 ;  /* 0x0000000502007986 */ /* 0x0001e4000c10190a */
.L_x_2:
[----:B------:R-:W-:Y:S05]  /*0550*/  BSYNC.RECONVERGENT B0 ;  /* 0x0000000000007941 */ /* 0x000fea0003800200 */
.L_x_1:
[----:B------:R-:W-:Y:S01]  /*0560*/  IADD3 R0, PT, PT, R17, 0x1, RZ ;  /* 0x0000000111007810 */ /* 0x000fe20007ffe0ff */
[----:B------:R-:W-:Y:S03]  /*0570*/  BSSY.RECONVERGENT B0, `(.L_x_6) ;  /* 0x0000024000007945 */ /* 0x000fe60003800200 */
[----:B------:R-:W-:-:S04]  /*0580*/  ISETP.GE.AND P1, PT, R0, UR12, PT ;  /* 0x0000000c00007c0c */ /* 0x000fc8000bf26270 */
[----:B------:R-:W-:-:S04]  /*0590*/  ISETP.GT.AND P1, PT, R0, -0x1, !P1 ;  /* 0xffffffff0000780c */ /* 0x000fc80004f24270 */
[----:B------:R-:W-:-:S13]  /*05a0*/  PLOP3.LUT P1, PT, P0, P1, PT, 0x80, 0x8 ;  /* 0x000000000008781c */ /* 0x000fda0000723070 */
[----:B------:R-:W-:Y:S05]  /*05b0*/  @!P1 BRA `(.L_x_7) ;  /* 0x00000000007c9947 */ /* 0x000fea0003800000 */
[----:B------:R-:W-:Y:S01]  /*05c0*/  I2FP.F32.U32 R0, R0 ;  /* 0x0000000000007245 */ /* 0x000fe20000201000 */
[----:B------:R-:W-:Y:S04]  /*05d0*/  BSSY.RECONVERGENT B1, `(.L_x_8) ;  /* 0x000000f000017945 */ /* 0x000fe80003800200 */
[----:B0-----:R-:W-:-:S04]  /*05e0*/  FADD R5, R13, -R0 ;  /* 0x800000000d057221 */ /* 0x001fc80000000000 */
        /* <DEDUP_REMOVED lines=9> */
.L_x_9:
[----:B------:R-:W-:Y:S01]  /*0680*/  FMUL.FTZ R0, R5, R4 ;  /* 0x0000000405007220 */ /* 0x000fe20000410000 */
[----:B------:R-:W-:-:S03]  /*0690*/  FMUL.FTZ R4, R4, 0.5 ;  /* 0x3f00000004047820 */ /* 0x000fc60000410000 */
[----:B------:R-:W-:-:S04]  /*06a0*/  FFMA R5, -R0, R0, R5 ;  /* 0x0000000000057223 */ /* 0x000fc80000000105 */
[----:B------:R-:W-:-:S07]  /*06b0*/  FFMA R0, R5, R4, R0 ;  /* 0x0000000405007223 */ /* 0x000fce0000000000 */
.L_x_10:
[----:B------:R-:W-:Y:S05]  /*06c0*/  BSYNC.RECONVERGENT B1 ;  /* 0x0000000000017941 */ /* 0x000fea0003800200 */
.L_x_8:
        /* <DEDUP_REMOVED lines=14> */
.L_x_7:
[----:B------:R-:W-:Y:S05]  /*07b0*/  BSYNC.RECONVERGENT B0 ;  /* 0x0000000000007941 */ /* 0x000fea0003800200 */
.L_x_6:
        /* <DEDUP_REMOVED lines=8> */
[----:B01----:R-:W-:-:S04]  /*0840*/  FADD R5, R13, -R0 ;  /* 0x800000000d057221 */ /* 0x003fc80000000000 */
        /* <DEDUP_REMOVED lines=9> */
.L_x_14:
[----:B------:R-:W-:Y:S01]  /*08e0*/  FMUL.FTZ R0, R5, R4 ;  /* 0x0000000405007220 */ /* 0x000fe20000410000 */
[----:B------:R-:W-:-:S03]  /*08f0*/  FMUL.FTZ R4, R4, 0.5 ;  /* 0x3f00000004047820 */ /* 0x000fc60000410000 */
[----:B------:R-:W-:-:S04]  /*0900*/  FFMA R5, -R0, R0, R5 ;  /* 0x0000000000057223 */ /* 0x000fc80000000105 */
[----:B------:R-:W-:-:S07]  /*0910*/  FFMA R0, R5, R4, R0 ;  /* 0x0000000405007223 */ /* 0x000fce0000000000 */
.L_x_15:
[----:B------:R-:W-:Y:S05]  /*0920*/  BSYNC.RECONVERGENT B1 ;  /* 0x0000000000017941 */ /* 0x000fea0003800200 */
.L_x_13:
        /* <DEDUP_REMOVED lines=14> */
.L_x_12:
[----:B------:R-:W-:Y:S05]  /*0a10*/  BSYNC.RECONVERGENT B0 ;  /* 0x0000000000007941 */ /* 0x000fea0003800200 */
.L_x_11:
        /* <DEDUP_REMOVED lines=8> */
[----:B012---:R-:W-:-:S04]  /*0aa0*/  FADD R5, R13, -R0 ;  /* 0x800000000d057221 */ /* 0x007fc80000000000 */
        /* <DEDUP_REMOVED lines=9> */
.L_x_19:
[----:B------:R-:W-:Y:S01]  /*0b40*/  FMUL.FTZ R0, R5, R4 ;  /* 0x0000000405007220 */ /* 0x000fe20000410000 */
[----:B------:R-:W-:-:S03]  /*0b50*/  FMUL.FTZ R4, R4, 0.5 ;  /* 0x3f00000004047820 */ /* 0x000fc60000410000 */
[----:B------:R-:W-:-:S04]  /*0b60*/  FFMA R5, -R0, R0, R5 ;  /* 0x0000000000057223 */ /* 0x000fc80000000105 */
[----:B------:R-:W-:-:S07]  /*0b70*/  FFMA R0, R5, R4, R0 ;  /* 0x0000000405007223 */ /* 0x000fce0000000000 */
.L_x_20:
[----:B------:R-:W-:Y:S05]  /*0b80*/  BSYNC.RECONVERGENT B1 ;  /* 0x0000000000017941 */ /* 0x000fea0003800200 */
.L_x_18:
[----:B------:R0:W2:Y:S04]  /*0b90*/  LDG.E R8, desc[UR10][R8.64+0xc] ;  /* 0x00000c0a08087981 */ /* 0x0000a8000c1e1900 */
        /* <DEDUP_REMOVED lines=8> */
[----:B------:R-:W-:-:S06]  /*0c20*/  FFMA R5, R0, -1.925963033500011079e-08, R5 ;  /* 0xb2a5706000057823 */ /* 0x000fcc0000000005 */
[----:B------:R-:W0:Y:S02]  /*0c30*/  MUFU.EX2 R5, R5 ;  /* 0x0000000500057308 */ /* 0x000e240000000800 */
[----:B0-----:R-:W-:-:S04]  /*0c40*/  FMUL R9, R4, R5 ;  /* 0x0000000504097220 */ /* 0x001fc80000400000 */
[----:B--2---:R-:W-:-:S05]  /*0c50*/  FFMA R9, R8, R9, R21 ;  /* 0x0000000908097223 */ /* 0x004fca0000000015 */
[----:B------:R3:W-:Y:S02]  /*0c60*/  STG.E desc[UR10][R2.64], R9 ;  /* 0x0000000902007986 */ /* 0x0007e4000c10190a */
.L_x_17:
[----:B------:R-:W-:Y:S05]  /*0c70*/  BSYNC.RECONVERGENT B0 ;  /* 0x0000000000007941 */ /* 0x000fea0003800200 */
.L_x_16:
[----:B------:R-:W-:Y:S01]  /*0c80*/  IADD3 R17, PT, PT, R17, 0x4, RZ ;  /* 0x0000000411117810 */ /* 0x000fe20007ffe0ff */
[----:B------:R-:W-:Y:S01]  /*0c90*/  UIADD3 UR7, UPT, UPT, UR7, 0x4, URZ ;  /* 0x0000000407077890 */ /* 0x000fe2000fffe0ff */
[----:B------:R-:W-:Y:S01]  /*0ca0*/  IADD3 R19, PT, PT, R19, 0x4, RZ ;  /* 0x0000000413137810 */ /* 0x000fe20007ffe0ff */
[----:B------:R-:W-:Y:S10]  /*0cb0*/  BRA.U UP1, `(.L_x_21) ;  /* 0xfffffff501887547 */ /* 0x000ff4000b83ffff */
[----:B------:R-:W-:-:S12]  /*0cc0*/  UIADD3 UR6, UPT, UPT, UR7, -0x1, URZ ;  /* 0xffffffff07067890 */ /* 0x000fd8000fffe0ff */
.L_x_0:
[----:B------:R-:W4:Y:S02]  /*0cd0*/  LDCU UR7, c[0x0][0x398] ;  /* 0x00007300ff0777ac */ /* 0x000f240008000800 */
[----:B----4-:R-:W-:-:S09]  /*0ce0*/  ULOP3.LUT UP1, URZ, UR7, 0x1, URZ, 0xc0, !UPT ;  /* 0x0000000107ff7892 */ /* 0x010fd2000f82c0ff */
[----:B------:R-:W-:Y:S05]  /*0cf0*/  BRA.U !UP1, `(.L_x_22) ;  /* 0x0000000509487547 */ /* 0x000fea000b800000 */
[----:B------:R-:W4:Y:S01]  /*0d00*/  LDCU UR7, c[0x0][0x390] ;  /* 0x00007200ff0777ac */ /* 0x000f220008000800 */
[----:B------:R-:W-:Y:S01]  /*0d10*/  IADD3 R8, PT, PT, R11, UR6, RZ ;  /* 0x000000060b087c10 */ /* 0x000fe2000fffe0ff */
[----:B------:R-:W5:Y:S01]  /*0d20*/  LDC.64 R6, c[0x0][0x380] ;  /* 0x0000e000ff067b82 */ /* 0x000f620000000a00 */
[----:B------:R-:W-:Y:S02]  /*0d30*/  BSSY.RECONVERGENT B0, `(.L_x_23) ;  /* 0x0000026000007945 */ /* 0x000fe40003800200 */
[----:B----4-:R-:W-:Y:S01]  /*0d40*/  ISETP.GE.AND P1, PT, R8, UR7, PT ;  /* 0x0000000708007c0c */ /* 0x010fe2000bf26270 */
[----:B012---:R-:W-:-:S03]  /*0d50*/  IMAD R5, R15, UR7, R8 ;  /* 0x000000070f057c24 */ /* 0x007fc6000f8e0208 */
[----:B------:R-:W-:-:S04]  /*0d60*/  ISETP.GT.AND P1, PT, R8, -0x1, !P1 ;  /* 0xffffffff0800780c */ /* 0x000fc80004f24270 */
[----:B------:R-:W-:Y:S01]  /*0d70*/  PLOP3.LUT P1, PT, P0, P1, PT, 0x80, 0x8 ;  /* 0x000000000008781c */ /* 0x000fe20000723070 */
[----:B-----5:R-:W-:-:S12]  /*0d80*/  IMAD.WIDE R6, R5, 0x4, R6 ;  /* 0x0000000405067825 */ /* 0x020fd800078e0206 */
[----:B------:R-:W-:Y:S05]  /*0d90*/  @!P1 BRA `(.L_x_24) ;  /* 0x00000000007c9947 */ /* 0x000fea0003800000 */
        /* <DEDUP_REMOVED lines=10> */
[----:B---3--:R-:W-:Y:S05]  /*0e40*/  CALL.REL.NOINC `($__internal_0_$__cuda_sm20_sqrt_rn_f32_slowpath) ;  /* 0x0000000400a87944 */ /* 0x008fea0003c00000 */
[----:B------:R-:W-:Y:S05]  /*0e50*/  BRA `(.L_x_27) ;  /* 0x0000000000107947 */ /* 0x000fea0003800000 */
.L_x_26:
[----:B------:R-:W-:Y:S01]  /*0e60*/  FMUL.FTZ R0, R5, R4 ;  /* 0x0000000405007220 */ /* 0x000fe20000410000 */
[----:B------:R-:W-:-:S03]  /*0e70*/  FMUL.FTZ R4, R4, 0.5 ;  /* 0x3f00000004047820 */ /* 0x000fc60000410000 */
[----:B------:R-:W-:-:S04]  /*0e80*/  FFMA R5, -R0, R0, R5 ;  /* 0x0000000000057223 */ /* 0x000fc80000000105 */
[----:B------:R-:W-:-:S07]  /*0e90*/  FFMA R0, R5, R4, R0 ;  /* 0x0000000405007223 */ /* 0x000fce0000000000 */
.L_x_27:
[----:B------:R-:W-:Y:S05]  /*0ea0*/  BSYNC.RECONVERGENT B1 ;  /* 0x0000000000017941 */ /* 0x000fea0003800200 */
.L_x_25:
[----:B------:R-:W2:Y:S04]  /*0eb0*/  LDG.E R4, desc[UR10][R6.64] ;  /* 0x0000000a06047981 */ /* 0x000ea8000c1e1900 */
[----:B------:R-:W2:Y:S01]  /*0ec0*/  LDG.E R17, desc[UR10][R2.64] ;  /* 0x0000000a02117981 */ /* 0x000ea2000c1e1900 */
[----:B------:R-:W-:Y:S01]  /*0ed0*/  HFMA2 R5, -RZ, RZ, 0.96630859375, -0.0022525787353515625 ;  /* 0x3bbb989dff057431 */ /* 0x000fe200000001ff */
[----:B------:R-:W-:-:S04]  /*0ee0*/  MOV R18, 0x437c0000 ;  /* 0x437c000000127802 */ /* 0x000fc80000000f00 */
[----:B------:R-:W-:-:S04]  /*0ef0*/  FFMA.SAT R5, R0, -R5, 0.5 ;  /* 0x3f00000000057423 */ /* 0x000fc80000002805 */
[----:B------:R-:W-:-:S04]  /*0f00*/  FFMA.RM R5, R5, R18, 12582913 ;  /* 0x4b40000105057423 */ /* 0x000fc80000004012 */
[C---:B---3--:R-:W-:Y:S01]  /*0f10*/  FADD R9, R5.reuse, -12583039 ;  /* 0xcb40007f05097421 */ /* 0x048fe20000000000 */
[----:B------:R-:W-:-:S03]  /*0f20*/  SHF.L.U32 R5, R5, 0x17, RZ ;  /* 0x0000001705057819 */ /* 0x000fc600000006ff */
[----:B------:R-:W-:-:S04]  /*0f30*/  FFMA R9, R0, -1.4426950216293334961, -R9 ;  /* 0xbfb8aa3b00097823 */ /* 0x000fc80000000809 */
[----:B------:R-:W-:-:S04]  /*0f40*/  FFMA R9, R0, -1.925963033500011079e-08, R9 ;  /* 0xb2a5706000097823 */ /* 0x000fc80000000009 */
[----:B------:R-:W0:Y:S02]  /*0f50*/  MUFU.EX2 R0, R9 ;  /* 0x0000000900007308 */ /* 0x000e240000000800 */
[----:B0-----:R-:W-:-:S04]  /*0f60*/  FMUL R5, R5, R0 ;  /* 0x0000000005057220 */ /* 0x001fc80000400000 */
[----:B--2---:R-:W-:-:S05]  /*0f70*/  FFMA R5, R4, R5, R17 ;  /* 0x0000000504057223 */ /* 0x004fca0000000011 */
[----:B------:R0:W-:Y:S02]  /*0f80*/  STG.E desc[UR10][R2.64], R5 ;  /* 0x0000000502007986 */ /* 0x0001e4000c10190a */
.L_x_24:
[----:B------:R-:W-:Y:S05]  /*0f90*/  BSYNC.RECONVERGENT B0 ;  /* 0x0000000000007941 */ /* 0x000fea0003800200 */
.L_x_23:
[----:B------:R-:W1:Y:S01]  /*0fa0*/  LDCU UR7, c[0x0][0x390] ;  /* 0x00007200ff0777ac */ /* 0x000e620008000800 */
[----:B------:R-:W-:Y:S01]  /*0fb0*/  IADD3 R0, PT, PT, R8, 0x1, RZ ;  /* 0x0000000108007810 */ /* 0x000fe20007ffe0ff */
[----:B------:R-:W-:Y:S03]  /*0fc0*/  BSSY.RECONVERGENT B0, `(.L_x_28) ;  /* 0x0000024000007945 */ /* 0x000fe60003800200 */
[----:B-1----:R-:W-:-:S04]  /*0fd0*/  ISETP.GE.AND P1, PT, R0, UR7, PT ;  /* 0x0000000700007c0c */ /* 0x002fc8000bf26270 */
        /* <DEDUP_REMOVED lines=15> */
.L_x_31:
[----:B------:R-:W-:Y:S01]  /*10d0*/  FMUL.FTZ R0, R5, R4 ;  /* 0x0000000405007220 */ /* 0x000fe20000410000 */
[----:B------:R-:W-:-:S03]  /*10e0*/  FMUL.FTZ R4, R4, 0.5 ;  /* 0x3f00000004047820 */ /* 0x000fc60000410000 */
[----:B------:R-:W-:-:S04]  /*10f0*/  FFMA R5, -R0, R0, R5 ;  /* 0x0000000000057223 */ /* 0x000fc80000000105 */
[----:B------:R-:W-:-:S07]  /*1100*/  FFMA R0, R5, R4, R0 ;  /* 0x0000000405007223 */ /* 0x000fce0000000000 */
.L_x_32:
[----:B------:R-:W-:Y:S05]  /*1110*/  BSYNC.RECONVERGENT B1 ;  /* 0x0000000000017941 */ /* 0x000fea0003800200 */
.L_x_30:
[----:B------:R0:W2:Y:S04]  /*1120*/  LDG.E R6, desc[UR10][R6.64+0x4] ;  /* 0x0000040a06067981 */ /* 0x0000a8000c1e1900 */
[----:B---3--:R-:W2:Y:S01]  /*1130*/  LDG.E R9, desc[UR10][R2.64] ;  /* 0x0000000a02097981 */ /* 0x008ea2000c1e1900 */
        /* <DEDUP_REMOVED lines=12> */
.L_x_29:
[----:B------:R-:W-:Y:S05]  /*1200*/  BSYNC.RECONVERGENT B0 ;  /* 0x0000000000007941 */ /* 0x000fea0003800200 */
.L_x_28:
[----:B------:R-:W-:-:S12]  /*1210*/  UIADD3 UR6, UPT, UPT, UR6, 0x2, URZ ;  /* 0x0000000206067890 */ /* 0x000fd8000fffe0ff */
.L_x_22:
[----:B------:R-:W4:Y:S01]  /*1220*/  LDCU UR7, c[0x0][0x390] ;  /* 0x00007200ff0777ac */ /* 0x000f220008000800 */
[----:B------:R-:W-:Y:S01]  /*1230*/  IADD3 R6, PT, PT, R11, UR6, RZ ;  /* 0x000000060b067c10 */ /* 0x000fe2000fffe0ff */
[----:B------:R-:W-:Y:S03]  /*1240*/  BSSY.RECONVERGENT B0, `(.L_x_33) ;  /* 0x0000028000007945 */ /* 0x000fe60003800200 */
[----:B----4-:R-:W-:-:S04]  /*1250*/  ISETP.GE.AND P1, PT, R6, UR7, PT ;  /* 0x0000000706007c0c */ /* 0x010fc8000bf26270 */
        /* <DEDUP_REMOVED lines=15> */
.L_x_36:
[----:B------:R-:W-:Y:S01]  /*1350*/  FMUL.FTZ R0, R5, R4 ;  /* 0x0000000405007220 */ /* 0x000fe20000410000 */
[----:B------:R-:W-:-:S03]  /*1360*/  FMUL.FTZ R4, R4, 0.5 ;  /* 0x3f00000004047820 */ /* 0x000fc60000410000 */
[----:B------:R-:W-:-:S04]  /*1370*/  FFMA R5, -R0, R0, R5 ;  /* 0x0000000000057223 */ /* 0x000fc80000000105 */
[----:B------:R-:W-:-:S07]  /*1380*/  FFMA R0, R5, R4, R0 ;  /* 0x0000000405007223 */ /* 0x000fce0000000000 */
.L_x_37:
[----:B------:R-:W-:Y:S05]  /*1390*/  BSYNC.RECONVERGENT B1 ;  /* 0x0000000000017941 */ /* 0x000fea0003800200 */
.L_x_35:
[----:B------:R-:W0:Y:S01]  /*13a0*/  LDC.64 R4, c[0x0][0x380] ;  /* 0x0000e000ff047b82 */ /* 0x000e220000000a00 */
[----:B------:R-:W1:Y:S02]  /*13b0*/  LDCU UR6, c[0x0][0x390] ;  /* 0x00007200ff0677ac */ /* 0x000e640008000800 */
[----:B-1----:R-:W-:-:S04]  /*13c0*/  IMAD R15, R15, UR6, R6 ;  /* 0x000000060f0f7c24 */ /* 0x002fc8000f8e0206 */
[----:B0-----:R-:W-:Y:S02]  /*13d0*/  IMAD.WIDE R4, R15, 0x4, R4 ;  /* 0x000000040f047825 */ /* 0x001fe400078e0204 */
[----:B------:R-:W2:Y:S04]  /*13e0*/  LDG.E R15, desc[UR10][R2.64] ;  /* 0x0000000a020f7981 */ /* 0x000ea8000c1e1900 */
[----:B------:R-:W2:Y:S01]  /*13f0*/  LDG.E R4, desc[UR10][R4.64] ;  /* 0x0000000a04047981 */ /* 0x000ea2000c1e1900 */
[----:B------:R-:W-:Y:S01]  /*1400*/  HFMA2 R7, -RZ, RZ, 0.96630859375, -0.0022525787353515625 ;  /* 0x3bbb989dff077431 */ /* 0x000fe200000001ff */
[----:B---3--:R-:W-:-:S04]  /*1410*/  MOV R9, 0x437c0000 ;  /* 0x437c000000097802 */ /* 0x008fc80000000f00 */
        /* <DEDUP_REMOVED lines=10> */
.L_x_34:
[----:B------:R-:W-:Y:S05]  /*14c0*/  BSYNC.RECONVERGENT B0 ;  /* 0x0000000000007941 */ /* 0x000fea0003800200 */
.L_x_33:
[----:B------:R-:W-:Y:S05]  /*14d0*/  BRA.U UP0, `(.L_x_38) ;  /* 0xffffffed00307547 */ /* 0x000fea000b83ffff */
[----:B------:R-:W-:Y:S05]  /*14e0*/  EXIT ;  /* 0x000000000000794d */ /* 0x000fea0003800000 */
        .weak           $__internal_0_$__cuda_sm20_sqrt_rn_f32_slowpath
        .type           $__internal_0_$__cuda_sm20_sqrt_rn_f32_slowpath,@function
        .size           $__internal_0_$__cuda_sm20_sqrt_rn_f32_slowpath,(.L_x_41 - $__internal_0_$__cuda_sm20_sqrt_rn_f32_slowpath)
$__internal_0_$__cuda_sm20_sqrt_rn_f32_slowpath:
[----:B------:R-:W-:-:S13]  /*14f0*/  LOP3.LUT P1, RZ, R0, 0x7fffffff, RZ, 0xc0, !PT ;  /* 0x7fffffff00ff7812 */ /* 0x000fda000782c0ff */
[----:B------:R-:W-:Y:S01]  /*1500*/  @!P1 MOV R5, R0 ;  /* 0x0000000000059202 */ /* 0x000fe20000000f00 */
[----:B------:R-:W-:Y:S06]  /*1510*/  @!P1 BRA `(.L_x_39) ;  /* 0x0000000000409947 */ /* 0x000fec0003800000 */
[----:B------:R-:W-:-:S13]  /*1520*/  FSETP.GEU.FTZ.AND P1, PT, R0, RZ, PT ;  /* 0x000000ff0000720b */ /* 0x000fda0003f3e000 */
[----:B------:R-:W-:Y:S01]  /*1530*/  @!P1 MOV R5, 0x7fffffff ;  /* 0x7fffffff00059802 */ /* 0x000fe20000000f00 */
[----:B------:R-:W-:Y:S06]  /*1540*/  @!P1 BRA `(.L_x_39) ;  /* 0x0000000000349947 */ /* 0x000fec0003800000 */
[----:B------:R-:W-:-:S13]  /*1550*/  FSETP.GTU.FTZ.AND P1, PT, |R0|, +INF , PT ;  /* 0x7f8000000000780b */ /* 0x000fda0003f3c200 */
[----:B------:R-:W-:Y:S01]  /*1560*/  @P1 FADD.FTZ R5, R0, 1 ;  /* 0x3f80000000051421 */ /* 0x000fe20000010000 */
[----:B------:R-:W-:Y:S06]  /*1570*/  @P1 BRA `(.L_x_39) ;  /* 0x0000000000281947 */ /* 0x000fec0003800000 */
[----:B------:R-:W-:-:S13]  /*1580*/  FSETP.NEU.FTZ.AND P1, PT, |R0|, +INF , PT ;  /* 0x7f8000000000780b */ /* 0x000fda0003f3d200 */
[----:B------:R-:W-:-:S04]  /*1590*/  @P1 FFMA R18, R0, 1.84467440737095516160e+19, RZ ;  /* 0x5f80000000121823 */ /* 0x000fc800000000ff */
[----:B------:R-:W0:Y:S02]  /*15a0*/  @P1 MUFU.RSQ R5, R18 ;  /* 0x0000001200051308 */ /* 0x000e240000001400 */
[----:B0-----:R-:W-:Y:S01]  /*15b0*/  @P1 FMUL.FTZ R21, R18, R5 ;  /* 0x0000000512151220 */ /* 0x001fe20000410000 */
[----:B------:R-:W-:Y:S01]  /*15c0*/  @P1 FMUL.FTZ R22, R5, 0.5 ;  /* 0x3f00000005161820 */ /* 0x000fe20000410000 */
[----:B------:R-:W-:Y:S02]  /*15d0*/  @!P1 MOV R5, R0 ;  /* 0x0000000000059202 */ /* 0x000fe40000000f00 */
[----:B------:R-:W-:-:S04]  /*15e0*/  @P1 FADD.FTZ R20, -R21, -RZ ;  /* 0x800000ff15141221 */ /* 0x000fc80000010100 */
[----:B------:R-:W-:-:S04]  /*15f0*/  @P1 FFMA R20, R21, R20, R18 ;  /* 0x0000001415141223 */ /* 0x000fc80000000012 */
[----:B------:R-:W-:-:S04]  /*1600*/  @P1 FFMA R20, R20, R22, R21 ;  /* 0x0000001614141223 */ /* 0x000fc80000000015 */
[----:B------:R-:W-:-:S07]  /*1610*/  @P1 FMUL.FTZ R5, R20, 2.3283064365386962891e-10 ;  /* 0x2f80000014051820 */ /* 0x000fce0000410000 */
.L_x_39:
[----:B------:R-:W-:Y:S01]  /*1620*/  MOV R0, R5 ;  /* 0x0000000500007202 */ /* 0x000fe20000000f00 */
[----:B------:R-:W-:-:S04]  /*1630*/  HFMA2 R5, -RZ, RZ, 0, 0 ;  /* 0x00000000ff057431 */ /* 0x000fc800000001ff */
[----:B------:R-:W-:Y:S05]  /*1640*/  RET.REL.NODEC R4 `(_Z15non_local_meansPfS_iii) ;  /* 0xffffffe8046c7950 */ /* 0x000fea0003c3ffff */
.L_x_40:
[----:B------:R-:W-:-:S00]  /*1650*/  BRA `(.L_x_40) ;  /* 0xfffffffc00fc7947 */ /* 0x000fc0000383ffff */
[----:B------:R-:W-:-:S00]  /*1660*/  NOP ;  /* 0x0000000000007918 */ /* 0x000fc00000000000 */
        /* <DEDUP_REMOVED lines=9> */
.L_x_41:


//--------------------- .nv.shared.reserved.0     --------------------------
	.section	.nv.shared.reserved.0,"aw",@nobits
	.weak		__nv_reservedSMEM_offset_0_alias
	.size		__nv_reservedSMEM_offset_0_alias, 0, 64
	.other		__nv_reservedSMEM_offset_0_alias,@"STO_CUDA_RESERVED_SHARED STV_DEFAULT"
__nv_reservedSMEM_offset_0_alias:
	.zero		0
	.zero		64


//--------------------- .nv.constant0._Z15non_local_meansPfS_iii --------------------------
	.section	.nv.constant0._Z15non_local_meansPfS_iii,"a",@progbits
	.sectionflags	@""
	.align	4
.nv.constant0._Z15non_local_meansPfS_iii:
	.zero		924


//--------------------- SYMBOLS --------------------------

	.type		.nv.reservedSmem.offset0,@object
	.size		.nv.reservedSmem.offset0,0x4
